	.headerflags	@"EF_CUDA_TEXMODE_UNIFIED EF_CUDA_64BIT_ADDRESS EF_CUDA_ACCELERATORS EF_CUDA_SM90 EF_CUDA_VIRTUAL_SM(EF_CUDA_SM90)"
	.elftype	@"ET_EXEC"


//--------------------- .nv.info                  --------------------------
	.section	.nv.info,"",@"SHT_CUDA_INFO"
	.align	4


	//----- nvinfo : EIATTR_REGCOUNT
	.align		4
        /*0000*/ 	.byte	0x04, 0x2f
        /*0002*/ 	.short	(.L_3 - .L_2)
	.align		4
.L_2:
        /*0004*/ 	.word	index@(triton_poi_fused__native_batch_norm_legit_no_training_add_constant_pad_nd_11)
        /*0008*/ 	.word	0x00000015


	//----- nvinfo : EIATTR_MIN_STACK_SIZE
	.align		4
.L_3:
        /*000c*/ 	.byte	0x04, 0x12
        /*000e*/ 	.short	(.L_5 - .L_4)
	.align		4
.L_4:
        /*0010*/ 	.word	index@(triton_poi_fused__native_batch_norm_legit_no_training_add_constant_pad_nd_11)
        /*0014*/ 	.word	0x00000000


	//----- nvinfo : EIATTR_FRAME_SIZE
	.align		4
.L_5:
        /*0018*/ 	.byte	0x04, 0x11
        /*001a*/ 	.short	(.L_7 - .L_6)
	.align		4
.L_6:
        /*001c*/ 	.word	index@(triton_poi_fused__native_batch_norm_legit_no_training_add_constant_pad_nd_11)
        /*0020*/ 	.word	0x00000000


	//----- nvinfo : EIATTR_MIN_STACK_SIZE
	.align		4
.L_7:
        /*0024*/ 	.byte	0x04, 0x12
        /*0026*/ 	.short	(.L_9 - .L_8)
	.align		4
.L_8:
        /*0028*/ 	.word	index@(triton_poi_fused__native_batch_norm_legit_no_training_add_constant_pad_nd_11)
        /*002c*/ 	.word	0x00000000
.L_9:


//--------------------- .nv.info.triton_poi_fused__native_batch_norm_legit_no_training_add_constant_pad_nd_11 --------------------------
	.section	.nv.info.triton_poi_fused__native_batch_norm_legit_no_training_add_constant_pad_nd_11,"",@"SHT_CUDA_INFO"
	.sectionflags	@""
	.align	4


	//----- nvinfo : EIATTR_CUDA_API_VERSION
	.align		4
        /*0000*/ 	.byte	0x04, 0x37
        /*0002*/ 	.short	(.L_11 - .L_10)
.L_10:
        /*0004*/ 	.word	0x0000007c


	//----- nvinfo : EIATTR_KPARAM_INFO
	.align		4
.L_11:
        /*0008*/ 	.byte	0x04, 0x17
        /*000a*/ 	.short	(.L_13 - .L_12)
.L_12:
        /*000c*/ 	.word	0x00000000
        /*0010*/ 	.short	0x0007
        /*0012*/ 	.short	0x0038
        /*0014*/ 	.byte	0x00, 0xf0, 0x11, 0x00


	//----- nvinfo : EIATTR_KPARAM_INFO
	.align		4
.L_13:
        /*0018*/ 	.byte	0x04, 0x17
        /*001a*/ 	.short	(.L_15 - .L_14)
.L_14:
        /*001c*/ 	.word	0x00000000
        /*0020*/ 	.short	0x0006
        /*0022*/ 	.short	0x0030
        /*0024*/ 	.byte	0x00, 0xf4, 0x21, 0x00


	//----- nvinfo : EIATTR_KPARAM_INFO
	.align		4
.L_15:
        /*0028*/ 	.byte	0x04, 0x17
        /*002a*/ 	.short	(.L_17 - .L_16)
.L_16:
        /*002c*/ 	.word	0x00000000
        /*0030*/ 	.short	0x0005
        /*0032*/ 	.short	0x0028
        /*0034*/ 	.byte	0x00, 0xf4, 0x21, 0x00


	//----- nvinfo : EIATTR_KPARAM_INFO
	.align		4
.L_17:
        /*0038*/ 	.byte	0x04, 0x17
        /*003a*/ 	.short	(.L_19 - .L_18)
.L_18:
        /*003c*/ 	.word	0x00000000
        /*0040*/ 	.short	0x0004
        /*0042*/ 	.short	0x0020
        /*0044*/ 	.byte	0x00, 0xf4, 0x21, 0x00


	//----- nvinfo : EIATTR_KPARAM_INFO
	.align		4
.L_19:
        /*0048*/ 	.byte	0x04, 0x17
        /*004a*/ 	.short	(.L_21 - .L_20)
.L_20:
        /*004c*/ 	.word	0x00000000
        /*0050*/ 	.short	0x0003
        /*0052*/ 	.short	0x0018
        /*0054*/ 	.byte	0x00, 0xf4, 0x21, 0x00


	//----- nvinfo : EIATTR_KPARAM_INFO
	.align		4
.L_21:
        /*0058*/ 	.byte	0x04, 0x17
        /*005a*/ 	.short	(.L_23 - .L_22)
.L_22:
        /*005c*/ 	.word	0x00000000
        /*0060*/ 	.short	0x0002
        /*0062*/ 	.short	0x0010
        /*0064*/ 	.byte	0x00, 0xf4, 0x21, 0x00


	//----- nvinfo : EIATTR_KPARAM_INFO
	.align		4
.L_23:
        /*0068*/ 	.byte	0x04, 0x17
        /*006a*/ 	.short	(.L_25 - .L_24)
.L_24:
        /*006c*/ 	.word	0x00000000
        /*0070*/ 	.short	0x0001
        /*0072*/ 	.short	0x0008
        /*0074*/ 	.byte	0x00, 0xf4, 0x21, 0x00


	//----- nvinfo : EIATTR_KPARAM_INFO
	.align		4
.L_25:
        /*0078*/ 	.byte	0x04, 0x17
        /*007a*/ 	.short	(.L_27 - .L_26)
.L_26:
        /*007c*/ 	.word	0x00000000
        /*0080*/ 	.short	0x0000
        /*0082*/ 	.short	0x0000
        /*0084*/ 	.byte	0x00, 0xf4, 0x21, 0x00


	//----- nvinfo : EIATTR_SPARSE_MMA_MASK
	.align		4
.L_27:
        /*0088*/ 	.byte	0x03, 0x50
        /*008a*/ 	.short	0x0000


	//----- nvinfo : EIATTR_MAXREG_COUNT
	.align		4
        /*008c*/ 	.byte	0x03, 0x1b
        /*008e*/ 	.short	0x00ff


	//----- nvinfo : EIATTR_EXIT_INSTR_OFFSETS
	.align		4
        /*0090*/ 	.byte	0x04, 0x1c
        /*0092*/ 	.short	(.L_29 - .L_28)


	//   ....[0]....
.L_28:
        /*0094*/ 	.word	0x000005c0


	//   ....[1]....
        /*0098*/ 	.word	0x000005e0


	//----- nvinfo : EIATTR_REQNTID
	.align		4
.L_29:
        /*009c*/ 	.byte	0x04, 0x10
        /*009e*/ 	.short	(.L_31 - .L_30)
.L_30:
        /*00a0*/ 	.word	0x00000080
        /*00a4*/ 	.word	0x00000001
        /*00a8*/ 	.word	0x00000001


	//----- nvinfo : EIATTR_CBANK_PARAM_SIZE
	.align		4
.L_31:
        /*00ac*/ 	.byte	0x03, 0x19
        /*00ae*/ 	.short	0x003c


	//----- nvinfo : EIATTR_PARAM_CBANK
	.align		4
        /*00b0*/ 	.byte	0x04, 0x0a
        /*00b2*/ 	.short	(.L_33 - .L_32)
	.align		4
.L_32:
        /*00b4*/ 	.word	index@(.nv.constant0.triton_poi_fused__native_batch_norm_legit_no_training_add_constant_pad_nd_11)
        /*00b8*/ 	.short	0x0210
        /*00ba*/ 	.short	0x003c


	//----- nvinfo : EIATTR_SW_WAR
	.align		4
.L_33:
        /*00bc*/ 	.byte	0x04, 0x36
        /*00be*/ 	.short	(.L_35 - .L_34)
.L_34:
        /*00c0*/ 	.word	0x00000008
.L_35:


//--------------------- .nv.callgraph             --------------------------
	.section	.nv.callgraph,"",@"SHT_CUDA_CALLGRAPH"
	.align	4
	.sectionentsize	8
	.align		4
        /*0000*/ 	.word	0x00000000
	.align		4
        /*0004*/ 	.word	0xffffffff
	.align		4
        /*0008*/ 	.word	0x00000000
	.align		4
        /*000c*/ 	.word	0xfffffffe
	.align		4
        /*0010*/ 	.word	0x00000000
	.align		4
        /*0014*/ 	.word	0xfffffffd
	.align		4
        /*0018*/ 	.word	0x00000000
	.align		4
        /*001c*/ 	.word	0xfffffffc


//--------------------- .nv.constant4             --------------------------
	.section	.nv.constant4,"a",@progbits
	.align	8
	.align		8
.nv.constant4:
        /*0000*/ 	.dword	_$_str
	.align		8
        /*0008*/ 	.dword	_$_str_$_2


//--------------------- .text.triton_poi_fused__native_batch_norm_legit_no_training_add_constant_pad_nd_11 --------------------------
	.section	.text.triton_poi_fused__native_batch_norm_legit_no_training_add_constant_pad_nd_11,"ax",@progbits
	.align	128
        .global         triton_poi_fused__native_batch_norm_legit_no_training_add_constant_pad_nd_11
        .type           triton_poi_fused__native_batch_norm_legit_no_training_add_constant_pad_nd_11,@function
        .size           triton_poi_fused__native_batch_norm_legit_no_training_add_constant_pad_nd_11,(.L_x_1 - triton_poi_fused__native_batch_norm_legit_no_training_add_constant_pad_nd_11)
        .other          triton_poi_fused__native_batch_norm_legit_no_training_add_constant_pad_nd_11,@"STO_CUDA_ENTRY STV_DEFAULT"
triton_poi_fused__native_batch_norm_legit_no_training_add_constant_pad_nd_11:
.text.triton_poi_fused__native_batch_norm_legit_no_training_add_constant_pad_nd_11:
[----:B------:R-:W0:Y:S01]  /*0000*/  LDC R1, c[0x0][0x28] ;  /* 0x00000a00ff017b82 */ /* 0x000e220000000800 */
[----:B------:R-:W1:Y:S01]  /*0010*/  S2R R2, SR_TID.X ;  /* 0x0000000000027919 */ /* 0x000e620000002100 */
[----:B------:R-:W-:Y:S01]  /*0020*/  ULDC.64 UR4, c[0x0][0x208] ;  /* 0x0000820000047ab9 */ /* 0x000fe20000000a00 */
[----:B------:R-:W-:Y:S01]  /*0030*/  ULDC.64 UR6, c[0x0][0x218] ;  /* 0x0000860000067ab9 */ /* 0x000fe20000000a00 */
[----:B------:R-:W2:Y:S01]  /*0040*/  S2R R3, SR_CTAID.X ;  /* 0x0000000000037919 */ /* 0x000ea20000002500 */
[----:B-1----:R-:W-:-:S05]  /*0050*/  LOP3.LUT R2, R2, 0x7f, RZ, 0xc0, !PT ;  /* 0x0000007f02027812 */ /* 0x002fca00078ec0ff */
[----:B--2---:R-:W-:-:S04]  /*0060*/  IMAD R3, R3, 0x80, R2 ;  /* 0x0000008003037824 */ /* 0x004fc800078e0202 */
[----:B------:R-:W-:-:S04]  /*0070*/  IMAD.HI R2, R3, 0x2aaaaaab, RZ ;  /* 0x2aaaaaab03027827 */ /* 0x000fc800078e02ff */
[----:B------:R-:W-:Y:S01]  /*0080*/  IMAD.HI R0, R3, 0x4bda12f7, RZ ;  /* 0x4bda12f703007827 */ /* 0x000fe200078e02ff */
[----:B------:R-:W-:-:S04]  /*0090*/  SHF.R.U32.HI R7, RZ, 0x1f, R2 ;  /* 0x0000001fff077819 */ /* 0x000fc80000011602 */
[----:B------:R-:W-:Y:S02]  /*00a0*/  LEA.HI.SX32 R7, R2, R7, 0x1e ;  /* 0x0000000702077211 */ /* 0x000fe400078ff2ff */
[----:B------:R-:W-:-:S03]  /*00b0*/  SHF.R.U32.HI R5, RZ, 0x1f, R0 ;  /* 0x0000001fff057819 */ /* 0x000fc60000011600 */
[----:B------:R-:W-:Y:S01]  /*00c0*/  IMAD.HI R2, R7, 0x38e38e39, RZ ;  /* 0x38e38e3907027827 */ /* 0x000fe200078e02ff */
[----:B------:R-:W-:-:S03]  /*00d0*/  LEA.HI.SX32 R9, R0, R5, 0x19 ;  /* 0x0000000500097211 */ /* 0x000fc600078fcaff */
[----:B------:R-:W-:Y:S01]  /*00e0*/  IMAD R4, R7, -0x18, R3 ;  /* 0xffffffe807047824 */ /* 0x000fe200078e0203 */
[----:B------:R-:W-:Y:S01]  /*00f0*/  SHF.R.U32.HI R11, RZ, 0x1f, R2 ;  /* 0x0000001fff0b7819 */ /* 0x000fe20000011602 */
[----:B------:R-:W-:-:S03]  /*0100*/  IMAD.HI R0, R9, 0x38e38e39, RZ ;  /* 0x38e38e3909007827 */ /* 0x000fc600078e02ff */
[----:B------:R-:W-:Y:S02]  /*0110*/  LEA.HI.SX32 R11, R2, R11, 0x1e ;  /* 0x0000000b020b7211 */ /* 0x000fe400078ff2ff */
[----:B------:R-:W-:-:S03]  /*0120*/  SHF.R.U32.HI R5, RZ, 0x1f, R0 ;  /* 0x0000001fff057819 */ /* 0x000fc60000011600 */
[----:B------:R-:W-:Y:S01]  /*0130*/  IMAD R2, R11, 0x12, RZ ;  /* 0x000000120b027824 */ /* 0x000fe200078e02ff */
[----:B------:R-:W-:Y:S01]  /*0140*/  LEA.HI.SX32 R0, R0, R5, 0x1e ;  /* 0x0000000500007211 */ /* 0x000fe200078ff2ff */
[----:B------:R-:W1:Y:S03]  /*0150*/  LDC.64 R10, c[0x0][0x228] ;  /* 0x00008a00ff0a7b82 */ /* 0x000e660000000a00 */
[----:B------:R-:W-:Y:S01]  /*0160*/  LOP3.LUT R2, RZ, R2, RZ, 0x33, !PT ;  /* 0x00000002ff027212 */ /* 0x000fe200078e33ff */
[----:B------:R-:W-:Y:S02]  /*0170*/  IMAD R8, R0, -0x12, R9 ;  /* 0xffffffee00087824 */ /* 0x000fe400078e0209 */
[----:B------:R-:W-:Y:S02]  /*0180*/  IMAD.MOV.U32 R0, RZ, RZ, RZ ;  /* 0x000000ffff007224 */ /* 0x000fe400078e00ff */
[----:B------:R-:W-:-:S02]  /*0190*/  VIADD R5, R8, 0xffffffff ;  /* 0xffffffff08057836 */ /* 0x000fc40000000000 */
[----:B------:R-:W-:Y:S02]  /*01a0*/  IMAD.IADD R2, R7, 0x1, R2 ;  /* 0x0000000107027824 */ /* 0x000fe400078e0202 */
[----:B------:R-:W2:Y:S03]  /*01b0*/  LDC.64 R6, c[0x0][0x220] ;  /* 0x00008800ff067b82 */ /* 0x000ea60000000a00 */
[----:B------:R-:W-:-:S04]  /*01c0*/  LOP3.LUT R2, R5, R2, RZ, 0xfc, !PT ;  /* 0x0000000205027212 */ /* 0x000fc800078efcff */
[----:B------:R-:W-:-:S04]  /*01d0*/  ISETP.GE.U32.AND P0, PT, R2, 0x10, PT ;  /* 0x000000100200780c */ /* 0x000fc80003f06070 */
[----:B------:R-:W-:Y:S01]  /*01e0*/  ISETP.LT.AND P1, PT, R3, 0x7980, !P0 ;  /* 0x000079800300780c */ /* 0x000fe20004721270 */
[----:B-1----:R-:W-:-:S12]  /*01f0*/  IMAD.WIDE R10, R4, 0x4, R10 ;  /* 0x00000004040a7825 */ /* 0x002fd800078e020a */
[----:B------:R1:W3:Y:S01]  /*0200*/  @P1 LDG.E.EL R0, desc[UR4][R10.64] ;  /* 0x000000040a001981 */ /* 0x0002e2000c2e1900 */
[----:B------:R-:W-:-:S04]  /*0210*/  IMAD.MOV.U32 R2, RZ, RZ, RZ ;  /* 0x000000ffff027224 */ /* 0x000fc800078e00ff */
[----:B------:R-:W-:-:S05]  /*0220*/  IMAD.HI R2, R3, -0x7926fabb, R2 ;  /* 0x86d9054503027827 */ /* 0x000fca00078e0202 */
[----:B------:R-:W-:Y:S01]  /*0230*/  SHF.R.U32.HI R5, RZ, 0x1f, R2 ;  /* 0x0000001fff057819 */ /* 0x000fe20000011602 */
[----:B-1----:R-:W1:Y:S03]  /*0240*/  LDC.64 R10, c[0x0][0x238] ;  /* 0x00008e00ff0a7b82 */ /* 0x002e660000000a00 */
[----:B------:R-:W-:Y:S01]  /*0250*/  LEA.HI.SX32 R5, R2, R5, 0x14 ;  /* 0x0000000502057211 */ /* 0x000fe200078fa2ff */
[----:B------:R-:W-:-:S04]  /*0260*/  IMAD R2, R9, -0x1b0, R3 ;  /* 0xfffffe5009027824 */ /* 0x000fc800078e0203 */
[----:B------:R-:W-:Y:S01]  /*0270*/  IMAD R12, R5, 0x1800, RZ ;  /* 0x00001800050c7824 */ /* 0x000fe200078e02ff */
[----:B------:R-:W-:Y:S01]  /*0280*/  SHF.R.S32.HI R13, RZ, 0x1f, R2 ;  /* 0x0000001fff0d7819 */ /* 0x000fe20000011402 */
[----:B------:R-:W-:Y:S02]  /*0290*/  IMAD R5, R8, 0x180, RZ ;  /* 0x0000018008057824 */ /* 0x000fe400078e02ff */
[----:B------:R-:W4:Y:S03]  /*02a0*/  LDC.64 R8, c[0x0][0x230] ;  /* 0x00008c00ff087b82 */ /* 0x000f260000000a00 */
[--C-:B------:R-:W-:Y:S02]  /*02b0*/  IADD3 R2, P2, P3, R5, R2, R12.reuse ;  /* 0x0000000205027210 */ /* 0x100fe40007b5e00c */
[----:B------:R-:W-:Y:S02]  /*02c0*/  SHF.R.S32.HI R12, RZ, 0x1f, R12 ;  /* 0x0000001fff0c7819 */ /* 0x000fe4000001140c */
[----:B------:R-:W-:Y:S01]  /*02d0*/  SHF.R.S32.HI R5, RZ, 0x1f, R5 ;  /* 0x0000001fff057819 */ /* 0x000fe20000011405 */
[----:B------:R-:W-:-:S03]  /*02e0*/  IMAD.SHL.U32 R14, R2, 0x4, RZ ;  /* 0x00000004020e7824 */ /* 0x000fc600078e00ff */
[----:B------:R-:W-:Y:S01]  /*02f0*/  IADD3.X R5, R5, R13, R12, P2, P3 ;  /* 0x0000000d05057210 */ /* 0x000fe200017e640c */
[----:B--2---:R-:W-:Y:S01]  /*0300*/  IMAD.WIDE R12, R4, 0x4, R6 ;  /* 0x00000004040c7825 */ /* 0x004fe200078e0206 */
[----:B------:R-:W-:Y:S02]  /*0310*/  IADD3 R16, P2, R14, UR6, RZ ;  /* 0x000000060e107c10 */ /* 0x000fe4000ff5e0ff */
[----:B------:R-:W-:Y:S01]  /*0320*/  SHF.L.U64.HI R15, R2, 0x2, R5 ;  /* 0x00000002020f7819 */ /* 0x000fe20000010205 */
[----:B------:R-:W-:Y:S01]  /*0330*/  HFMA2.MMA R5, -RZ, RZ, 0, 0 ;  /* 0x00000000ff057435 */ /* 0x000fe200000001ff */
[----:B------:R-:W-:Y:S02]  /*0340*/  IMAD.MOV.U32 R2, RZ, RZ, RZ ;  /* 0x000000ffff027224 */ /* 0x000fe400078e00ff */
[----:B------:R-:W-:Y:S01]  /*0350*/  IADD3.X R17, R15, UR7, RZ, P2, !PT ;  /* 0x000000070f117c10 */ /* 0x000fe200097fe4ff */
[----:B------:R-:W-:-:S03]  /*0360*/  ULDC.64 UR6, c[0x0][0x210] ;  /* 0x0000840000067ab9 */ /* 0x000fc60000000a00 */
[----:B------:R-:W2:Y:S01]  /*0370*/  @P1 LDG.E.EL R2, desc[UR4][R12.64] ;  /* 0x000000040c021981 */ /* 0x000ea2000c2e1900 */
[----:B------:R-:W-:-:S03]  /*0380*/  IADD3 R14, P2, R14, UR6, RZ ;  /* 0x000000060e0e7c10 */ /* 0x000fc6000ff5e0ff */
[----:B------:R-:W5:Y:S01]  /*0390*/  @P1 LDG.E R5, desc[UR4][R16.64+-0x660] ;  /* 0xfff9a00410051981 */ /* 0x000f62000c1e1900 */
[----:B----4-:R-:W-:Y:S01]  /*03a0*/  IMAD.WIDE R8, R4, 0x4, R8 ;  /* 0x0000000404087825 */ /* 0x010fe200078e0208 */
[----:B------:R-:W-:-:S03]  /*03b0*/  IADD3.X R15, R15, UR7, RZ, P2, !PT ;  /* 0x000000070f0f7c10 */ /* 0x000fc600097fe4ff */
[----:B-1----:R-:W-:Y:S01]  /*03c0*/  IMAD.WIDE R10, R4, 0x4, R10 ;  /* 0x00000004040a7825 */ /* 0x002fe200078e020a */
[----:B------:R-:W-:-:S03]  /*03d0*/  MOV R4, RZ ;  /* 0x000000ff00047202 */ /* 0x000fc60000000f00 */
[----:B------:R-:W-:Y:S02]  /*03e0*/  IMAD.MOV.U32 R6, RZ, RZ, RZ ;  /* 0x000000ffff067224 */ /* 0x000fe400078e00ff */
[----:B------:R-:W-:Y:S01]  /*03f0*/  IMAD.MOV.U32 R18, RZ, RZ, RZ ;  /* 0x000000ffff127224 */ /* 0x000fe200078e00ff */
[----:B------:R-:W4:Y:S04]  /*0400*/  @P1 LDG.E R4, desc[UR4][R14.64+-0x660] ;  /* 0xfff9a0040e041981 */ /* 0x000f28000c1e1900 */
[----:B------:R1:W4:Y:S04]  /*0410*/  @P1 LDG.E.EL R6, desc[UR4][R8.64] ;  /* 0x0000000408061981 */ /* 0x000328000c2e1900 */
[----:B------:R2:W4:Y:S01]  /*0420*/  @P1 LDG.E.EL R18, desc[UR4][R10.64] ;  /* 0x000000040a121981 */ /* 0x000522000c2e1900 */
[----:B-1----:R-:W-:Y:S01]  /*0430*/  IMAD.MOV.U32 R8, RZ, RZ, 0x3e800000 ;  /* 0x3e800000ff087424 */ /* 0x002fe200078e00ff */
[----:B---3--:R-:W-:-:S05]  /*0440*/  SEL R0, R0, RZ, P1 ;  /* 0x000000ff00007207 */ /* 0x008fca0000800000 */
[----:B------:R-:W-:-:S04]  /*0450*/  FADD R0, R0, 9.9999997473787516356e-06 ;  /* 0x3727c5ac00007421 */ /* 0x000fc80000000000 */
[----:B------:R-:W1:Y:S02]  /*0460*/  MUFU.SQRT R7, R0 ;  /* 0x0000000000077308 */ /* 0x000e640000002000 */
[C---:B-1----:R-:W-:Y:S02]  /*0470*/  FSETP.GT.AND P2, PT, R7.reuse, 8.50705917302346158658e+37, PT ;  /* 0x7e8000000700780b */ /* 0x042fe40003f44000 */
[----:B------:R-:W-:-:S11]  /*0480*/  FSETP.GEU.AND P3, PT, R7, 1.175494350822287508e-38, PT ;  /* 0x008000000700780b */ /* 0x000fd60003f6e000 */
[----:B------:R-:W-:-:S04]  /*0490*/  @P2 FMUL R7, R7, 0.25 ;  /* 0x3e80000007072820 */ /* 0x000fc80000400000 */
[----:B------:R-:W-:-:S06]  /*04a0*/  @!P3 FMUL R7, R7, 16777216 ;  /* 0x4b8000000707b820 */ /* 0x000fcc0000400000 */
[----:B------:R-:W1:Y:S01]  /*04b0*/  MUFU.RCP R7, R7 ;  /* 0x0000000700077308 */ /* 0x000e620000001000 */
[----:B0-2---:R-:W-:Y:S02]  /*04c0*/  FSEL R10, R8, 1, P2 ;  /* 0x3f800000080a7808 */ /* 0x005fe40001000000 */
[----:B------:R-:W-:Y:S01]  /*04d0*/  SEL R2, R2, RZ, P1 ;  /* 0x000000ff02027207 */ /* 0x000fe20000800000 */
[----:B------:R-:W0:Y:S01]  /*04e0*/  LDC.64 R8, c[0x0][0x240] ;  /* 0x00009000ff087b82 */ /* 0x000e220000000a00 */
[----:B-----5:R-:W-:Y:S01]  /*04f0*/  SEL R5, R5, RZ, P1 ;  /* 0x000000ff05057207 */ /* 0x020fe20000800000 */
[----:B------:R-:W-:-:S04]  /*0500*/  @!P3 FMUL R10, R10, 16777216 ;  /* 0x4b8000000a0ab820 */ /* 0x000fc80000400000 */
[----:B------:R-:W-:Y:S01]  /*0510*/  FADD R0, R5, -R2 ;  /* 0x8000000205007221 */ /* 0x000fe20000000000 */
[----:B-1----:R-:W-:-:S04]  /*0520*/  FMUL R5, R7, R10 ;  /* 0x0000000a07057220 */ /* 0x002fc80000400000 */
[----:B------:R-:W-:Y:S01]  /*0530*/  FMUL R7, R0, R5 ;  /* 0x0000000500077220 */ /* 0x000fe20000400000 */
[----:B----4-:R-:W-:Y:S02]  /*0540*/  SEL R6, R6, RZ, P1 ;  /* 0x000000ff06067207 */ /* 0x010fe40000800000 */
[----:B------:R-:W-:Y:S02]  /*0550*/  SEL R5, R4, RZ, P1 ;  /* 0x000000ff04057207 */ /* 0x000fe40000800000 */
[----:B------:R-:W-:Y:S02]  /*0560*/  SEL R18, R18, RZ, P1 ;  /* 0x000000ff12127207 */ /* 0x000fe40000800000 */
[----:B------:R-:W-:-:S03]  /*0570*/  ISETP.GE.AND P1, PT, R3, 0x7980, PT ;  /* 0x000079800300780c */ /* 0x000fc60003f26270 */
[----:B------:R-:W-:-:S04]  /*0580*/  FFMA R18, R7, R6, R18 ;  /* 0x0000000607127223 */ /* 0x000fc80000000012 */
[----:B------:R-:W-:Y:S01]  /*0590*/  FADD R18, R5, R18 ;  /* 0x0000001205127221 */ /* 0x000fe20000000000 */
[----:B0-----:R-:W-:-:S04]  /*05a0*/  IMAD.WIDE R8, R3, 0x4, R8 ;  /* 0x0000000403087825 */ /* 0x001fc800078e0208 */
[----:B------:R-:W-:Y:S01]  /*05b0*/  SEL R3, R18, RZ, !P0 ;  /* 0x000000ff12037207 */ /* 0x000fe20004000000 */
[----:B------:R-:W-:Y:S06]  /*05c0*/  @P1 EXIT ;  /* 0x000000000000194d */ /* 0x000fec0003800000 */
[----:B------:R-:W-:Y:S01]  /*05d0*/  STG.E desc[UR4][R8.64], R3 ;  /* 0x0000000308007986 */ /* 0x000fe2000c101904 */
[----:B------:R-:W-:Y:S05]  /*05e0*/  EXIT ;  /* 0x000000000000794d */ /* 0x000fea0003800000 */
.L_x_0:
[----:B------:R-:W-:-:S00]  /*05f0*/  BRA `(.L_x_0) ;  /* 0xfffffffc00fc7947 */ /* 0x000fc0000383ffff */
[----:B------:R-:W-:-:S00]  /*0600*/  NOP ;  /* 0x0000000000007918 */ /* 0x000fc00000000000 */
[----:B------:R-:W-:-:S00]  /*0610*/  NOP ;  /* 0x0000000000007918 */ /* 0x000fc00000000000 */
[----:B------:R-:W-:-:S00]  /*0620*/  NOP ;  /* 0x0000000000007918 */ /* 0x000fc00000000000 */
[----:B------:R-:W-:-:S00]  /*0630*/  NOP ;  /* 0x0000000000007918 */ /* 0x000fc00000000000 */
[----:B------:R-:W-:-:S00]  /*0640*/  NOP ;  /* 0x0000000000007918 */ /* 0x000fc00000000000 */
[----:B------:R-:W-:-:S00]  /*0650*/  NOP ;  /* 0x0000000000007918 */ /* 0x000fc00000000000 */
[----:B------:R-:W-:-:S00]  /*0660*/  NOP ;  /* 0x0000000000007918 */ /* 0x000fc00000000000 */
[----:B------:R-:W-:-:S00]  /*0670*/  NOP ;  /* 0x0000000000007918 */ /* 0x000fc00000000000 */
.L_x_1:


//--------------------- .nv.global.init           --------------------------
	.section	.nv.global.init,"aw",@progbits
.nv.global.init:
	.type		_$_str,@object
	.size		_$_str,(_$_str_$_2 - _$_str)
_$_str:
        /*0000*/ 	.byte	0x5f, 0x5f, 0x43, 0x55, 0x44, 0x41, 0x5f, 0x46, 0x54, 0x5a, 0x00
	.type		_$_str_$_2,@object
	.size		_$_str_$_2,(.L_1 - _$_str_$_2)
_$_str_$_2:
        /*000b*/ 	.byte	0x5f, 0x5f, 0x43, 0x55, 0x44, 0x41, 0x5f, 0x50, 0x52, 0x45, 0x43, 0x5f, 0x53, 0x51, 0x52, 0x54
        /*001b*/ 	.byte	0x00
.L_1:


//--------------------- .nv.constant0.triton_poi_fused__native_batch_norm_legit_no_training_add_constant_pad_nd_11 --------------------------
	.section	.nv.constant0.triton_poi_fused__native_batch_norm_legit_no_training_add_constant_pad_nd_11,"a",@progbits
	.sectionflags	@""
	.align	4
.nv.constant0.triton_poi_fused__native_batch_norm_legit_no_training_add_constant_pad_nd_11:
	.zero		588
